//
// Generated by NVIDIA NVVM Compiler
//
// Compiler Build ID: CL-36424714
// Cuda compilation tools, release 13.0, V13.0.88
// Based on NVVM 20.0.0
//

.version 9.0
.target sm_100
.address_size 64

	// .globl	_Z4bluePtii

.visible .entry _Z4bluePtii(
	.param .u64 .ptr .align 1 _Z4bluePtii_param_0,
	.param .u32 _Z4bluePtii_param_1,
	.param .u32 _Z4bluePtii_param_2
)
{
	.reg .pred 	%p<5>;
	.reg .b16 	%rs<132>;
	.reg .b32 	%r<18>;
	.reg .b64 	%rd<5>;

	ld.param.u64 	%rd2, [_Z4bluePtii_param_0];
	ld.param.u32 	%r6, [_Z4bluePtii_param_1];
	ld.param.u32 	%r7, [_Z4bluePtii_param_2];
	mov.u32 	%r8, %ctaid.x;
	mov.u32 	%r9, %ntid.x;
	mov.u32 	%r10, %tid.x;
	mad.lo.s32 	%r1, %r8, %r9, %r10;
	mov.u32 	%r11, %ctaid.y;
	mov.u32 	%r12, %ntid.y;
	mov.u32 	%r13, %tid.y;
	mad.lo.s32 	%r14, %r11, %r12, %r13;
	setp.ge.s32 	%p1, %r1, %r6;
	setp.ge.s32 	%p2, %r14, %r7;
	or.pred  	%p3, %p1, %p2;
	@%p3 bra 	$L__BB0_4;
	cvta.to.global.u64 	%rd3, %rd2;
	mad.lo.s32 	%r16, %r7, %r1, %r14;
	mul.wide.s32 	%rd4, %r16, 2;
	add.s64 	%rd1, %rd3, %rd4;
	ld.global.u16 	%rs131, [%rd1];
	mov.b32 	%r17, 0;
$L__BB0_2:
	shr.u16 	%rs4, %rs131, 3;
	add.s16 	%rs5, %rs4, %rs131;
	shr.u16 	%rs6, %rs5, 3;
	add.s16 	%rs7, %rs6, %rs5;
	shr.u16 	%rs8, %rs7, 3;
	add.s16 	%rs9, %rs8, %rs7;
	shr.u16 	%rs10, %rs9, 3;
	add.s16 	%rs11, %rs10, %rs9;
	shr.u16 	%rs12, %rs11, 3;
	add.s16 	%rs13, %rs12, %rs11;
	shr.u16 	%rs14, %rs13, 3;
	add.s16 	%rs15, %rs14, %rs13;
	shr.u16 	%rs16, %rs15, 3;
	add.s16 	%rs17, %rs16, %rs15;
	shr.u16 	%rs18, %rs17, 3;
	add.s16 	%rs19, %rs18, %rs17;
	shr.u16 	%rs20, %rs19, 3;
	add.s16 	%rs21, %rs20, %rs19;
	shr.u16 	%rs22, %rs21, 3;
	add.s16 	%rs23, %rs22, %rs21;
	shr.u16 	%rs24, %rs23, 3;
	add.s16 	%rs25, %rs24, %rs23;
	shr.u16 	%rs26, %rs25, 3;
	add.s16 	%rs27, %rs26, %rs25;
	shr.u16 	%rs28, %rs27, 3;
	add.s16 	%rs29, %rs28, %rs27;
	shr.u16 	%rs30, %rs29, 3;
	add.s16 	%rs31, %rs30, %rs29;
	shr.u16 	%rs32, %rs31, 3;
	add.s16 	%rs33, %rs32, %rs31;
	shr.u16 	%rs34, %rs33, 3;
	add.s16 	%rs35, %rs34, %rs33;
	shr.u16 	%rs36, %rs35, 3;
	add.s16 	%rs37, %rs36, %rs35;
	shr.u16 	%rs38, %rs37, 3;
	add.s16 	%rs39, %rs38, %rs37;
	shr.u16 	%rs40, %rs39, 3;
	add.s16 	%rs41, %rs40, %rs39;
	shr.u16 	%rs42, %rs41, 3;
	add.s16 	%rs43, %rs42, %rs41;
	shr.u16 	%rs44, %rs43, 3;
	add.s16 	%rs45, %rs44, %rs43;
	shr.u16 	%rs46, %rs45, 3;
	add.s16 	%rs47, %rs46, %rs45;
	shr.u16 	%rs48, %rs47, 3;
	add.s16 	%rs49, %rs48, %rs47;
	shr.u16 	%rs50, %rs49, 3;
	add.s16 	%rs51, %rs50, %rs49;
	shr.u16 	%rs52, %rs51, 3;
	add.s16 	%rs53, %rs52, %rs51;
	shr.u16 	%rs54, %rs53, 3;
	add.s16 	%rs55, %rs54, %rs53;
	shr.u16 	%rs56, %rs55, 3;
	add.s16 	%rs57, %rs56, %rs55;
	shr.u16 	%rs58, %rs57, 3;
	add.s16 	%rs59, %rs58, %rs57;
	shr.u16 	%rs60, %rs59, 3;
	add.s16 	%rs61, %rs60, %rs59;
	shr.u16 	%rs62, %rs61, 3;
	add.s16 	%rs63, %rs62, %rs61;
	shr.u16 	%rs64, %rs63, 3;
	add.s16 	%rs65, %rs64, %rs63;
	shr.u16 	%rs66, %rs65, 3;
	add.s16 	%rs67, %rs66, %rs65;
	shr.u16 	%rs68, %rs67, 3;
	add.s16 	%rs69, %rs68, %rs67;
	shr.u16 	%rs70, %rs69, 3;
	add.s16 	%rs71, %rs70, %rs69;
	shr.u16 	%rs72, %rs71, 3;
	add.s16 	%rs73, %rs72, %rs71;
	shr.u16 	%rs74, %rs73, 3;
	add.s16 	%rs75, %rs74, %rs73;
	shr.u16 	%rs76, %rs75, 3;
	add.s16 	%rs77, %rs76, %rs75;
	shr.u16 	%rs78, %rs77, 3;
	add.s16 	%rs79, %rs78, %rs77;
	shr.u16 	%rs80, %rs79, 3;
	add.s16 	%rs81, %rs80, %rs79;
	shr.u16 	%rs82, %rs81, 3;
	add.s16 	%rs83, %rs82, %rs81;
	shr.u16 	%rs84, %rs83, 3;
	add.s16 	%rs85, %rs84, %rs83;
	shr.u16 	%rs86, %rs85, 3;
	add.s16 	%rs87, %rs86, %rs85;
	shr.u16 	%rs88, %rs87, 3;
	add.s16 	%rs89, %rs88, %rs87;
	shr.u16 	%rs90, %rs89, 3;
	add.s16 	%rs91, %rs90, %rs89;
	shr.u16 	%rs92, %rs91, 3;
	add.s16 	%rs93, %rs92, %rs91;
	shr.u16 	%rs94, %rs93, 3;
	add.s16 	%rs95, %rs94, %rs93;
	shr.u16 	%rs96, %rs95, 3;
	add.s16 	%rs97, %rs96, %rs95;
	shr.u16 	%rs98, %rs97, 3;
	add.s16 	%rs99, %rs98, %rs97;
	shr.u16 	%rs100, %rs99, 3;
	add.s16 	%rs101, %rs100, %rs99;
	shr.u16 	%rs102, %rs101, 3;
	add.s16 	%rs103, %rs102, %rs101;
	shr.u16 	%rs104, %rs103, 3;
	add.s16 	%rs105, %rs104, %rs103;
	shr.u16 	%rs106, %rs105, 3;
	add.s16 	%rs107, %rs106, %rs105;
	shr.u16 	%rs108, %rs107, 3;
	add.s16 	%rs109, %rs108, %rs107;
	shr.u16 	%rs110, %rs109, 3;
	add.s16 	%rs111, %rs110, %rs109;
	shr.u16 	%rs112, %rs111, 3;
	add.s16 	%rs113, %rs112, %rs111;
	shr.u16 	%rs114, %rs113, 3;
	add.s16 	%rs115, %rs114, %rs113;
	shr.u16 	%rs116, %rs115, 3;
	add.s16 	%rs117, %rs116, %rs115;
	shr.u16 	%rs118, %rs117, 3;
	add.s16 	%rs119, %rs118, %rs117;
	shr.u16 	%rs120, %rs119, 3;
	add.s16 	%rs121, %rs120, %rs119;
	shr.u16 	%rs122, %rs121, 3;
	add.s16 	%rs123, %rs122, %rs121;
	shr.u16 	%rs124, %rs123, 3;
	add.s16 	%rs125, %rs124, %rs123;
	shr.u16 	%rs126, %rs125, 3;
	add.s16 	%rs127, %rs126, %rs125;
	shr.u16 	%rs128, %rs127, 3;
	add.s16 	%rs129, %rs128, %rs127;
	shr.u16 	%rs130, %rs129, 3;
	add.s16 	%rs131, %rs130, %rs129;
	add.s32 	%r17, %r17, 64;
	setp.ne.s32 	%p4, %r17, 1024;
	@%p4 bra 	$L__BB0_2;
	st.global.u16 	[%rd1], %rs131;
$L__BB0_4:
	ret;

}


// ===== COMPILED SASS (sm_100) =====

	.target	sm_100

	.elftype	@"ET_EXEC"


//--------------------- .note.nv.tkinfo           --------------------------
	.section	.note.nv.tkinfo,"",@"SHT_NOTE"
	.sectionflags	@"SHF_NOTE_NV_TKINFO"
	.tkinfo
        /*0018*/ 	.word	0x00000002
        /*0030*/ 	.string	""
        /*0030*/ 	.string	"ptxas"
        /*0030*/ 	.string	"Cuda compilation tools, release 13.0, V13.0.88"
        /*0030*/ 	.string	"Build cuda_13.0.r13.0/compiler.36424714_0"
        /*0030*/ 	.string	"-arch sm_100 -m 64 "



//--------------------- .note.nv.cuinfo           --------------------------
	.section	.note.nv.cuinfo,"",@"SHT_NOTE"
	.sectionflags	@"SHF_NOTE_NV_CUINFO"
        /*0018*/ 	.short	0x0002
        /*001a*/ 	.short	0x0064
        /*001c*/ 	.short	0x0082
	.zero		2


//--------------------- .nv.info                  --------------------------
	.section	.nv.info,"",@"SHT_CUDA_INFO"
	.align	4


	//----- nvinfo : EIATTR_REGCOUNT
	.align		4
        /*0000*/ 	.byte	0x04, 0x2f
        /*0002*/ 	.short	(.L_1 - .L_0)
	.align		4
.L_0:
        /*0004*/ 	.word	index@(_Z4bluePtii)
        /*0008*/ 	.word	0x00000008


	//----- nvinfo : EIATTR_FRAME_SIZE
	.align		4
.L_1:
        /*000c*/ 	.byte	0x04, 0x11
        /*000e*/ 	.short	(.L_3 - .L_2)
	.align		4
.L_2:
        /*0010*/ 	.word	index@(_Z4bluePtii)
        /*0014*/ 	.word	0x00000000


	//----- nvinfo : EIATTR_MIN_STACK_SIZE
	.align		4
.L_3:
        /*0018*/ 	.byte	0x04, 0x12
        /*001a*/ 	.short	(.L_5 - .L_4)
	.align		4
.L_4:
        /*001c*/ 	.word	index@(_Z4bluePtii)
        /*0020*/ 	.word	0x00000000
.L_5:


//--------------------- .nv.compat                --------------------------
	.section	.nv.compat,"",@"SHT_CUDA_COMPAT_INFO"
	.align	4
        /*0000*/ 	.byte	0x02, 0x09, 0x00, 0x00, 0x02, 0x02, 0x01, 0x00, 0x02, 0x05, 0x05, 0x00, 0x03, 0x07, 0x01, 0x01
        /*0010*/ 	.byte	0x02, 0x03, 0x00, 0x00, 0x02, 0x06, 0x01, 0x00, 0x04, 0x0b, 0x08, 0x00, 0x09, 0x00, 0x00, 0x00
        /*0020*/ 	.byte	0x00, 0x00, 0x00, 0x00


//--------------------- .nv.info._Z4bluePtii      --------------------------
	.section	.nv.info._Z4bluePtii,"",@"SHT_CUDA_INFO"
	.sectionflags	@""
	.align	4


	//----- nvinfo : EIATTR_CUDA_API_VERSION
	.align		4
        /*0000*/ 	.byte	0x04, 0x37
        /*0002*/ 	.short	(.L_7 - .L_6)
.L_6:
        /*0004*/ 	.word	0x00000082


	//----- nvinfo : EIATTR_KPARAM_INFO
	.align		4
.L_7:
        /*0008*/ 	.byte	0x04, 0x17
        /*000a*/ 	.short	(.L_9 - .L_8)
.L_8:
        /*000c*/ 	.word	0x00000000
        /*0010*/ 	.short	0x0002
        /*0012*/ 	.short	0x000c
        /*0014*/ 	.byte	0x00, 0xf0, 0x11, 0x00


	//----- nvinfo : EIATTR_KPARAM_INFO
	.align		4
.L_9:
        /*0018*/ 	.byte	0x04, 0x17
        /*001a*/ 	.short	(.L_11 - .L_10)
.L_10:
        /*001c*/ 	.word	0x00000000
        /*0020*/ 	.short	0x0001
        /*0022*/ 	.short	0x0008
        /*0024*/ 	.byte	0x00, 0xf0, 0x11, 0x00


	//----- nvinfo : EIATTR_KPARAM_INFO
	.align		4
.L_11:
        /*0028*/ 	.byte	0x04, 0x17
        /*002a*/ 	.short	(.L_13 - .L_12)
.L_12:
        /*002c*/ 	.word	0x00000000
        /*0030*/ 	.short	0x0000
        /*0032*/ 	.short	0x0000
        /*0034*/ 	.byte	0x00, 0xf5, 0x21, 0x00


	//----- nvinfo : EIATTR_SPARSE_MMA_MASK
	.align		4
.L_13:
        /*0038*/ 	.byte	0x03, 0x50
        /*003a*/ 	.short	0x0000


	//----- nvinfo : EIATTR_MAXREG_COUNT
	.align		4
        /*003c*/ 	.byte	0x03, 0x1b
        /*003e*/ 	.short	0x00ff


	//----- nvinfo : EIATTR_MERCURY_ISA_VERSION
	.align		4
        /*0040*/ 	.byte	0x03, 0x5f
        /*0042*/ 	.short	0x0101


	//----- nvinfo : EIATTR_VRC_CTA_INIT_COUNT
	.align		4
        /*0044*/ 	.byte	0x02, 0x4a
	.zero		1
	.zero		1


	//----- nvinfo : EIATTR_EXIT_INSTR_OFFSETS
	.align		4
        /*0048*/ 	.byte	0x04, 0x1c
        /*004a*/ 	.short	(.L_15 - .L_14)


	//   ....[0]....
.L_14:
        /*004c*/ 	.word	0x000000c0


	//   ....[1]....
        /*0050*/ 	.word	0x00000970


	//----- nvinfo : EIATTR_CBANK_PARAM_SIZE
	.align		4
.L_15:
        /*0054*/ 	.byte	0x03, 0x19
        /*0056*/ 	.short	0x0010


	//----- nvinfo : EIATTR_PARAM_CBANK
	.align		4
        /*0058*/ 	.byte	0x04, 0x0a
        /*005a*/ 	.short	(.L_17 - .L_16)
	.align		4
.L_16:
        /*005c*/ 	.word	index@(.nv.constant0._Z4bluePtii)
        /*0060*/ 	.short	0x0380
        /*0062*/ 	.short	0x0010


	//----- nvinfo : EIATTR_SW_WAR
	.align		4
.L_17:
        /*0064*/ 	.byte	0x04, 0x36
        /*0066*/ 	.short	(.L_19 - .L_18)
.L_18:
        /*0068*/ 	.word	0x00000008
.L_19:


//--------------------- .nv.callgraph             --------------------------
	.section	.nv.callgraph,"",@"SHT_CUDA_CALLGRAPH"
	.align	4
	.sectionentsize	8
	.align		4
        /*0000*/ 	.word	0x00000000
	.align		4
        /*0004*/ 	.word	0xffffffff
	.align		4
        /*0008*/ 	.word	0x00000000
	.align		4
        /*000c*/ 	.word	0xfffffffe
	.align		4
        /*0010*/ 	.word	0x00000000
	.align		4
        /*0014*/ 	.word	0xfffffffd
	.align		4
        /*0018*/ 	.word	0x00000000
	.align		4
        /*001c*/ 	.word	0xfffffffc


//--------------------- .text._Z4bluePtii         --------------------------
	.section	.text._Z4bluePtii,"ax",@progbits
	.align	128
        .global         _Z4bluePtii
        .type           _Z4bluePtii,@function
        .size           _Z4bluePtii,(.L_x_2 - _Z4bluePtii)
        .other          _Z4bluePtii,@"STO_CUDA_ENTRY STV_DEFAULT"
_Z4bluePtii:
.text._Z4bluePtii:
[----:B------:R-:W-:Y:S01]  /*0000*/  LDC R1, c[0x0][0x37c] ;  /* 0x0000df00ff017b82 */ /* 0x000fe20000000800 */
[----:B------:R-:W0:Y:S07]  /*0010*/  S2R R2, SR_TID.Y ;  /* 0x0000000000027919 */ /* 0x000e2e0000002200 */
[----:B------:R-:W1:Y:S01]  /*0020*/  LDC R0, c[0x0][0x360] ;  /* 0x0000d800ff007b82 */ /* 0x000e620000000800 */
[----:B------:R-:W2:Y:S01]  /*0030*/  LDCU.64 UR8, c[0x0][0x388] ;  /* 0x00007100ff0877ac */ /* 0x000ea20008000a00 */
[----:B------:R-:W1:Y:S06]  /*0040*/  S2R R3, SR_TID.X ;  /* 0x0000000000037919 */ /* 0x000e6c0000002100 */
[----:B------:R-:W0:Y:S08]  /*0050*/  S2UR UR5, SR_CTAID.Y ;  /* 0x00000000000579c3 */ /* 0x000e300000002600 */
[----:B------:R-:W0:Y:S08]  /*0060*/  LDC R5, c[0x0][0x364] ;  /* 0x0000d900ff057b82 */ /* 0x000e300000000800 */
[----:B------:R-:W1:Y:S01]  /*0070*/  S2UR UR4, SR_CTAID.X ;  /* 0x00000000000479c3 */ /* 0x000e620000002500 */
[----:B0-----:R-:W-:-:S05]  /*0080*/  IMAD R5, R5, UR5, R2 ;  /* 0x0000000505057c24 */ /* 0x001fca000f8e0202 */
[----:B--2---:R-:W-:Y:S01]  /*0090*/  ISETP.GE.AND P0, PT, R5, UR9, PT ;  /* 0x0000000905007c0c */ /* 0x004fe2000bf06270 */
[----:B-1----:R-:W-:-:S05]  /*00a0*/  IMAD R0, R0, UR4, R3 ;  /* 0x0000000400007c24 */ /* 0x002fca000f8e0203 */
[----:B------:R-:W-:-:S13]  /*00b0*/  ISETP.GE.OR P0, PT, R0, UR8, P0 ;  /* 0x0000000800007c0c */ /* 0x000fda0008706670 */
[----:B------:R-:W-:Y:S05]  /*00c0*/  @P0 EXIT ;  /* 0x000000000000094d */ /* 0x000fea0003800000 */
[----:B------:R-:W0:Y:S01]  /*00d0*/  LDC.64 R2, c[0x0][0x380] ;  /* 0x0000e000ff027b82 */ /* 0x000e220000000a00 */
[----:B------:R-:W1:Y:S01]  /*00e0*/  LDCU.64 UR6, c[0x0][0x358] ;  /* 0x00006b00ff0677ac */ /* 0x000e620008000a00 */
[----:B------:R-:W-:-:S04]  /*00f0*/  IMAD R5, R0, UR9, R5 ;  /* 0x0000000900057c24 */ /* 0x000fc8000f8e0205 */
[----:B0-----:R-:W-:-:S05]  /*0100*/  IMAD.WIDE R2, R5, 0x2, R2 ;  /* 0x0000000205027825 */ /* 0x001fca00078e0202 */
[----:B-1----:R0:W5:Y:S01]  /*0110*/  LDG.E.U16 R5, desc[UR6][R2.64] ;  /* 0x0000000602057981 */ /* 0x002162000c1e1500 */
[----:B------:R-:W-:-:S05]  /*0120*/  UMOV UR4, URZ ;  /* 0x000000ff00047c82 */ /* 0x000fca0008000000 */
.L_x_0:
[----:B-----5:R-:W-:Y:S01]  /*0130*/  LOP3.LUT R0, R5, 0xffff, RZ, 0xc0, !PT ;  /* 0x0000ffff05007812 */ /* 0x020fe200078ec0ff */
[----:B------:R-:W-:-:S03]  /*0140*/  UIADD3 UR4, UPT, UPT, UR4, 0x40, URZ ;  /* 0x0000004004047890 */ /* 0x000fc6000fffe0ff */
[----:B------:R-:W-:Y:S01]  /*0150*/  LEA.HI R5, R0, R5, RZ, 0x1d ;  /* 0x0000000500057211 */ /* 0x000fe200078fe8ff */
[----:B------:R-:W-:-:S03]  /*0160*/  UISETP.NE.AND UP0, UPT, UR4, 0x400, UPT ;  /* 0x000004000400788c */ /* 0x000fc6000bf05270 */
[----:B------:R-:W-:-:S04]  /*0170*/  LOP3.LUT R0, R5, 0xffff, RZ, 0xc0, !PT ;  /* 0x0000ffff05007812 */ /* 0x000fc800078ec0ff */
[----:B------:R-:W-:-:S04]  /*0180*/  LEA.HI R5, R0, R5, RZ, 0x1d ;  /* 0x0000000500057211 */ /* 0x000fc800078fe8ff */
        /* <DEDUP_REMOVED lines=123> */
[----:B------:R-:W-:Y:S01]  /*0940*/  LEA.HI R5, R0, R5, RZ, 0x1d ;  /* 0x0000000500057211 */ /* 0x000fe200078fe8ff */
[----:B------:R-:W-:Y:S06]  /*0950*/  BRA.U UP0, `(.L_x_0) ;  /* 0xfffffff500f47547 */ /* 0x000fec000b83ffff */
[----:B------:R-:W-:Y:S01]  /*0960*/  STG.E.U16 desc[UR6][R2.64], R5 ;  /* 0x0000000502007986 */ /* 0x000fe2000c101506 */
[----:B------:R-:W-:Y:S05]  /*0970*/  EXIT ;  /* 0x000000000000794d */ /* 0x000fea0003800000 */
.L_x_1:
[----:B------:R-:W-:-:S00]  /*0980*/  BRA `(.L_x_1) ;  /* 0xfffffffc00fc7947 */ /* 0x000fc0000383ffff */
[----:B------:R-:W-:-:S00]  /*0990*/  NOP ;  /* 0x0000000000007918 */ /* 0x000fc00000000000 */
        /* <DEDUP_REMOVED lines=14> */
.L_x_2:


//--------------------- .nv.shared.reserved.0     --------------------------
	.section	.nv.shared.reserved.0,"aw",@nobits
	.weak		__nv_reservedSMEM_offset_0_alias
	.size		__nv_reservedSMEM_offset_0_alias, 0, 64
	.other		__nv_reservedSMEM_offset_0_alias,@"STO_CUDA_RESERVED_SHARED STV_DEFAULT"
__nv_reservedSMEM_offset_0_alias:
	.zero		0
	.zero		64


//--------------------- .nv.constant0._Z4bluePtii --------------------------
	.section	.nv.constant0._Z4bluePtii,"a",@progbits
	.sectionflags	@""
	.align	4
.nv.constant0._Z4bluePtii:
	.zero		912


//--------------------- SYMBOLS --------------------------

	.type		.nv.reservedSmem.offset0,@object
	.size		.nv.reservedSmem.offset0,0x4
